	.headerflags	@"EF_CUDA_TEXMODE_UNIFIED EF_CUDA_64BIT_ADDRESS EF_CUDA_ACCELERATORS EF_CUDA_SM90 EF_CUDA_VIRTUAL_SM(EF_CUDA_SM90)"
	.elftype	@"ET_EXEC"


//--------------------- .nv.info                  --------------------------
	.section	.nv.info,"",@"SHT_CUDA_INFO"
	.align	4


	//----- nvinfo : EIATTR_REGCOUNT
	.align		4
        /*0000*/ 	.byte	0x04, 0x2f
        /*0002*/ 	.short	(.L_3 - .L_2)
	.align		4
.L_2:
        /*0004*/ 	.word	index@(triton_poi_fused__native_batch_norm_legit_no_training_relu_37)
        /*0008*/ 	.word	0x00000020


	//----- nvinfo : EIATTR_MIN_STACK_SIZE
	.align		4
.L_3:
        /*000c*/ 	.byte	0x04, 0x12
        /*000e*/ 	.short	(.L_5 - .L_4)
	.align		4
.L_4:
        /*0010*/ 	.word	index@(triton_poi_fused__native_batch_norm_legit_no_training_relu_37)
        /*0014*/ 	.word	0x00000000


	//----- nvinfo : EIATTR_FRAME_SIZE
	.align		4
.L_5:
        /*0018*/ 	.byte	0x04, 0x11
        /*001a*/ 	.short	(.L_7 - .L_6)
	.align		4
.L_6:
        /*001c*/ 	.word	index@(triton_poi_fused__native_batch_norm_legit_no_training_relu_37)
        /*0020*/ 	.word	0x00000000


	//----- nvinfo : EIATTR_MIN_STACK_SIZE
	.align		4
.L_7:
        /*0024*/ 	.byte	0x04, 0x12
        /*0026*/ 	.short	(.L_9 - .L_8)
	.align		4
.L_8:
        /*0028*/ 	.word	index@(triton_poi_fused__native_batch_norm_legit_no_training_relu_37)
        /*002c*/ 	.word	0x00000000
.L_9:


//--------------------- .nv.info.triton_poi_fused__native_batch_norm_legit_no_training_relu_37 --------------------------
	.section	.nv.info.triton_poi_fused__native_batch_norm_legit_no_training_relu_37,"",@"SHT_CUDA_INFO"
	.sectionflags	@""
	.align	4


	//----- nvinfo : EIATTR_CUDA_API_VERSION
	.align		4
        /*0000*/ 	.byte	0x04, 0x37
        /*0002*/ 	.short	(.L_11 - .L_10)
.L_10:
        /*0004*/ 	.word	0x0000007c


	//----- nvinfo : EIATTR_KPARAM_INFO
	.align		4
.L_11:
        /*0008*/ 	.byte	0x04, 0x17
        /*000a*/ 	.short	(.L_13 - .L_12)
.L_12:
        /*000c*/ 	.word	0x00000000
        /*0010*/ 	.short	0x0006
        /*0012*/ 	.short	0x0030
        /*0014*/ 	.byte	0x00, 0xf0, 0x11, 0x00


	//----- nvinfo : EIATTR_KPARAM_INFO
	.align		4
.L_13:
        /*0018*/ 	.byte	0x04, 0x17
        /*001a*/ 	.short	(.L_15 - .L_14)
.L_14:
        /*001c*/ 	.word	0x00000000
        /*0020*/ 	.short	0x0005
        /*0022*/ 	.short	0x0028
        /*0024*/ 	.byte	0x00, 0xf4, 0x21, 0x00


	//----- nvinfo : EIATTR_KPARAM_INFO
	.align		4
.L_15:
        /*0028*/ 	.byte	0x04, 0x17
        /*002a*/ 	.short	(.L_17 - .L_16)
.L_16:
        /*002c*/ 	.word	0x00000000
        /*0030*/ 	.short	0x0004
        /*0032*/ 	.short	0x0020
        /*0034*/ 	.byte	0x00, 0xf4, 0x21, 0x00


	//----- nvinfo : EIATTR_KPARAM_INFO
	.align		4
.L_17:
        /*0038*/ 	.byte	0x04, 0x17
        /*003a*/ 	.short	(.L_19 - .L_18)
.L_18:
        /*003c*/ 	.word	0x00000000
        /*0040*/ 	.short	0x0003
        /*0042*/ 	.short	0x0018
        /*0044*/ 	.byte	0x00, 0xf4, 0x21, 0x00


	//----- nvinfo : EIATTR_KPARAM_INFO
	.align		4
.L_19:
        /*0048*/ 	.byte	0x04, 0x17
        /*004a*/ 	.short	(.L_21 - .L_20)
.L_20:
        /*004c*/ 	.word	0x00000000
        /*0050*/ 	.short	0x0002
        /*0052*/ 	.short	0x0010
        /*0054*/ 	.byte	0x00, 0xf4, 0x21, 0x00


	//----- nvinfo : EIATTR_KPARAM_INFO
	.align		4
.L_21:
        /*0058*/ 	.byte	0x04, 0x17
        /*005a*/ 	.short	(.L_23 - .L_22)
.L_22:
        /*005c*/ 	.word	0x00000000
        /*0060*/ 	.short	0x0001
        /*0062*/ 	.short	0x0008
        /*0064*/ 	.byte	0x00, 0xf4, 0x21, 0x00


	//----- nvinfo : EIATTR_KPARAM_INFO
	.align		4
.L_23:
        /*0068*/ 	.byte	0x04, 0x17
        /*006a*/ 	.short	(.L_25 - .L_24)
.L_24:
        /*006c*/ 	.word	0x00000000
        /*0070*/ 	.short	0x0000
        /*0072*/ 	.short	0x0000
        /*0074*/ 	.byte	0x00, 0xf4, 0x21, 0x00


	//----- nvinfo : EIATTR_SPARSE_MMA_MASK
	.align		4
.L_25:
        /*0078*/ 	.byte	0x03, 0x50
        /*007a*/ 	.short	0x0000


	//----- nvinfo : EIATTR_MAXREG_COUNT
	.align		4
        /*007c*/ 	.byte	0x03, 0x1b
        /*007e*/ 	.short	0x00ff


	//----- nvinfo : EIATTR_EXIT_INSTR_OFFSETS
	.align		4
        /*0080*/ 	.byte	0x04, 0x1c
        /*0082*/ 	.short	(.L_27 - .L_26)


	//   ....[0]....
.L_26:
        /*0084*/ 	.word	0x000006c0


	//----- nvinfo : EIATTR_REQNTID
	.align		4
.L_27:
        /*0088*/ 	.byte	0x04, 0x10
        /*008a*/ 	.short	(.L_29 - .L_28)
.L_28:
        /*008c*/ 	.word	0x00000080
        /*0090*/ 	.word	0x00000001
        /*0094*/ 	.word	0x00000001


	//----- nvinfo : EIATTR_CBANK_PARAM_SIZE
	.align		4
.L_29:
        /*0098*/ 	.byte	0x03, 0x19
        /*009a*/ 	.short	0x0034


	//----- nvinfo : EIATTR_PARAM_CBANK
	.align		4
        /*009c*/ 	.byte	0x04, 0x0a
        /*009e*/ 	.short	(.L_31 - .L_30)
	.align		4
.L_30:
        /*00a0*/ 	.word	index@(.nv.constant0.triton_poi_fused__native_batch_norm_legit_no_training_relu_37)
        /*00a4*/ 	.short	0x0210
        /*00a6*/ 	.short	0x0034


	//----- nvinfo : EIATTR_SW_WAR
	.align		4
.L_31:
        /*00a8*/ 	.byte	0x04, 0x36
        /*00aa*/ 	.short	(.L_33 - .L_32)
.L_32:
        /*00ac*/ 	.word	0x00000008
.L_33:


//--------------------- .nv.callgraph             --------------------------
	.section	.nv.callgraph,"",@"SHT_CUDA_CALLGRAPH"
	.align	4
	.sectionentsize	8
	.align		4
        /*0000*/ 	.word	0x00000000
	.align		4
        /*0004*/ 	.word	0xffffffff
	.align		4
        /*0008*/ 	.word	0x00000000
	.align		4
        /*000c*/ 	.word	0xfffffffe
	.align		4
        /*0010*/ 	.word	0x00000000
	.align		4
        /*0014*/ 	.word	0xfffffffd
	.align		4
        /*0018*/ 	.word	0x00000000
	.align		4
        /*001c*/ 	.word	0xfffffffc


//--------------------- .nv.constant4             --------------------------
	.section	.nv.constant4,"a",@progbits
	.align	8
	.align		8
.nv.constant4:
        /*0000*/ 	.dword	_$_str
	.align		8
        /*0008*/ 	.dword	_$_str_$_2


//--------------------- .text.triton_poi_fused__native_batch_norm_legit_no_training_relu_37 --------------------------
	.section	.text.triton_poi_fused__native_batch_norm_legit_no_training_relu_37,"ax",@progbits
	.align	128
        .global         triton_poi_fused__native_batch_norm_legit_no_training_relu_37
        .type           triton_poi_fused__native_batch_norm_legit_no_training_relu_37,@function
        .size           triton_poi_fused__native_batch_norm_legit_no_training_relu_37,(.L_x_1 - triton_poi_fused__native_batch_norm_legit_no_training_relu_37)
        .other          triton_poi_fused__native_batch_norm_legit_no_training_relu_37,@"STO_CUDA_ENTRY STV_DEFAULT"
triton_poi_fused__native_batch_norm_legit_no_training_relu_37:
.text.triton_poi_fused__native_batch_norm_legit_no_training_relu_37:
[----:B------:R-:W-:Y:S01]  /*0000*/  LDC R1, c[0x0][0x28] ;  /* 0x00000a00ff017b82 */ /* 0x000fe20000000800 */
[----:B------:R-:W1:Y:S01]  /*0010*/  S2R R0, SR_TID.X ;  /* 0x0000000000007919 */ /* 0x000e620000002100 */
[----:B------:R-:W-:-:S06]  /*0020*/  ULDC.64 UR4, c[0x0][0x208] ;  /* 0x0000820000047ab9 */ /* 0x000fcc0000000a00 */
[----:B------:R-:W2:Y:S01]  /*0030*/  LDC.64 R16, c[0x0][0x218] ;  /* 0x00008600ff107b82 */ /* 0x000ea20000000a00 */
[----:B------:R-:W3:Y:S07]  /*0040*/  S2R R3, SR_CTAID.X ;  /* 0x0000000000037919 */ /* 0x000eee0000002500 */
[----:B------:R-:W4:Y:S08]  /*0050*/  LDC.64 R14, c[0x0][0x210] ;  /* 0x00008400ff0e7b82 */ /* 0x000f300000000a00 */
[----:B------:R-:W5:Y:S01]  /*0060*/  LDC.64 R12, c[0x0][0x230] ;  /* 0x00008c00ff0c7b82 */ /* 0x000f620000000a00 */
[----:B-1----:R-:W-:-:S02]  /*0070*/  SHF.L.U32 R0, R0, 0x2, RZ ;  /* 0x0000000200007819 */ /* 0x002fc400000006ff */
[----:B---3--:R-:W-:Y:S02]  /*0080*/  SHF.R.S32.HI R5, RZ, 0x15, R3 ;  /* 0x00000015ff057819 */ /* 0x008fe40000011403 */
[----:B------:R-:W-:Y:S02]  /*0090*/  LOP3.LUT R0, R0, 0x1fc, RZ, 0xc0, !PT ;  /* 0x000001fc00007812 */ /* 0x000fe400078ec0ff */
[----:B------:R-:W-:Y:S02]  /*00a0*/  SGXT R5, R5, 0x1 ;  /* 0x000000010505781a */ /* 0x000fe40000000200 */
[----:B------:R-:W-:Y:S02]  /*00b0*/  LEA R18, R3, R0, 0xa ;  /* 0x0000000003127211 */ /* 0x000fe400078e50ff */
[----:B------:R-:W1:Y:S02]  /*00c0*/  LDC.64 R2, c[0x0][0x220] ;  /* 0x00008800ff027b82 */ /* 0x000e640000000a00 */
[----:B------:R-:W-:-:S04]  /*00d0*/  LEA.HI R5, R5, R18, RZ, 0x8 ;  /* 0x0000001205057211 */ /* 0x000fc800078f40ff */
[----:B------:R-:W-:Y:S02]  /*00e0*/  SHF.R.S32.HI R23, RZ, 0x8, R5 ;  /* 0x00000008ff177819 */ /* 0x000fe40000011405 */
[----:B------:R-:W-:Y:S02]  /*00f0*/  IADD3 R5, R5, 0x200, RZ ;  /* 0x0000020005057810 */ /* 0x000fe40007ffe0ff */
[----:B------:R-:W-:Y:S02]  /*0100*/  LEA.HI R0, R23, R23, RZ, 0x7 ;  /* 0x0000001717007211 */ /* 0x000fe400078f38ff */
[----:B------:R-:W-:Y:S02]  /*0110*/  SHF.R.S32.HI R5, RZ, 0x8, R5 ;  /* 0x00000008ff057819 */ /* 0x000fe40000011405 */
[----:B------:R-:W-:Y:S02]  /*0120*/  LOP3.LUT R0, R0, 0xffffff80, RZ, 0xc0, !PT ;  /* 0xffffff8000007812 */ /* 0x000fe400078ec0ff */
[----:B------:R-:W-:-:S02]  /*0130*/  LEA.HI R4, R5, R5, RZ, 0x7 ;  /* 0x0000000505047211 */ /* 0x000fc400078f38ff */
[----:B------:R-:W-:Y:S02]  /*0140*/  IADD3 R23, R23, -R0, RZ ;  /* 0x8000000017177210 */ /* 0x000fe40007ffe0ff */
[----:B------:R-:W-:-:S04]  /*0150*/  LOP3.LUT R4, R4, 0xffffff80, RZ, 0xc0, !PT ;  /* 0xffffff8004047812 */ /* 0x000fc800078ec0ff */
[----:B------:R-:W-:Y:S01]  /*0160*/  IADD3 R19, R5, -R4, RZ ;  /* 0x8000000405137210 */ /* 0x000fe20007ffe0ff */
[----:B-1----:R-:W-:-:S04]  /*0170*/  IMAD.WIDE R8, R23, 0x4, R2 ;  /* 0x0000000417087825 */ /* 0x002fc800078e0202 */
[----:B------:R-:W-:Y:S01]  /*0180*/  IMAD.WIDE R10, R19, 0x4, R2 ;  /* 0x00000004130a7825 */ /* 0x000fe200078e0202 */
[----:B------:R-:W3:Y:S01]  /*0190*/  LDG.E.EL R20, desc[UR4][R8.64] ;  /* 0x0000000408147981 */ /* 0x000ee2000c2e1900 */
[----:B------:R-:W1:Y:S03]  /*01a0*/  LDC.64 R2, c[0x0][0x228] ;  /* 0x00008a00ff027b82 */ /* 0x000e660000000a00 */
[----:B------:R-:W3:Y:S01]  /*01b0*/  LDG.E.EL R21, desc[UR4][R10.64] ;  /* 0x000000040a157981 */ /* 0x000ee2000c2e1900 */
[----:B--2---:R-:W-:-:S04]  /*01c0*/  IMAD.WIDE R26, R23, 0x4, R16 ;  /* 0x00000004171a7825 */ /* 0x004fc800078e0210 */
[----:B----4-:R-:W-:Y:S01]  /*01d0*/  IMAD.WIDE R14, R18, 0x4, R14 ;  /* 0x00000004120e7825 */ /* 0x010fe200078e020e */
[----:B------:R-:W2:Y:S04]  /*01e0*/  LDG.E.EL R0, desc[UR4][R26.64] ;  /* 0x000000041a007981 */ /* 0x000ea8000c2e1900 */
[----:B------:R-:W2:Y:S01]  /*01f0*/  LDG.E.128 R4, desc[UR4][R14.64] ;  /* 0x000000040e047981 */ /* 0x000ea2000c1e1d00 */
[----:B------:R-:W-:-:S03]  /*0200*/  IMAD.WIDE R16, R19, 0x4, R16 ;  /* 0x0000000413107825 */ /* 0x000fc600078e0210 */
[----:B------:R-:W4:Y:S04]  /*0210*/  LDG.E.128 R8, desc[UR4][R14.64+0x800] ;  /* 0x000800040e087981 */ /* 0x000f28000c1e1d00 */
[----:B------:R-:W4:Y:S01]  /*0220*/  LDG.E.EL R16, desc[UR4][R16.64] ;  /* 0x0000000410107981 */ /* 0x000f22000c2e1900 */
[----:B01----:R-:W-:-:S04]  /*0230*/  IMAD.WIDE R24, R23, 0x4, R2 ;  /* 0x0000000417187825 */ /* 0x003fc800078e0202 */
[----:B-----5:R-:W-:Y:S02]  /*0240*/  IMAD.WIDE R22, R23, 0x4, R12 ;  /* 0x0000000417167825 */ /* 0x020fe400078e020c */
[----:B------:R-:W5:Y:S04]  /*0250*/  LDG.E.EL R24, desc[UR4][R24.64] ;  /* 0x0000000418187981 */ /* 0x000f68000c2e1900 */
[----:B------:R-:W5:Y:S01]  /*0260*/  LDG.E.EL R23, desc[UR4][R22.64] ;  /* 0x0000000416177981 */ /* 0x000f62000c2e1900 */
[----:B------:R-:W-:-:S04]  /*0270*/  IMAD.WIDE R2, R19, 0x4, R2 ;  /* 0x0000000413027825 */ /* 0x000fc800078e0202 */
[----:B------:R-:W-:Y:S02]  /*0280*/  IMAD.WIDE R28, R19, 0x4, R12 ;  /* 0x00000004131c7825 */ /* 0x000fe400078e020c */
[----:B------:R0:W4:Y:S04]  /*0290*/  LDG.E.EL R12, desc[UR4][R2.64] ;  /* 0x00000004020c7981 */ /* 0x000128000c2e1900 */
[----:B------:R-:W4:Y:S01]  /*02a0*/  LDG.E.EL R13, desc[UR4][R28.64] ;  /* 0x000000041c0d7981 */ /* 0x000f22000c2e1900 */
[----:B0-----:R-:W-:Y:S01]  /*02b0*/  HFMA2.MMA R3, -RZ, RZ, 1.625, 0 ;  /* 0x3e800000ff037435 */ /* 0x001fe200000001ff */
[----:B---3--:R-:W-:-:S04]  /*02c0*/  FADD R20, R20, 9.9999997473787516356e-06 ;  /* 0x3727c5ac14147421 */ /* 0x008fc80000000000 */
[----:B------:R-:W0:Y:S01]  /*02d0*/  MUFU.SQRT R19, R20 ;  /* 0x0000001400137308 */ /* 0x000e220000002000 */
[----:B------:R-:W-:-:S07]  /*02e0*/  FADD R21, R21, 9.9999997473787516356e-06 ;  /* 0x3727c5ac15157421 */ /* 0x000fce0000000000 */
[----:B------:R-:W1:Y:S01]  /*02f0*/  MUFU.SQRT R25, R21 ;  /* 0x0000001500197308 */ /* 0x000e620000002000 */
[C---:B0-----:R-:W-:Y:S02]  /*0300*/  FSETP.GT.AND P0, PT, R19.reuse, 8.50705917302346158658e+37, PT ;  /* 0x7e8000001300780b */ /* 0x041fe40003f04000 */
[----:B------:R-:W-:Y:S02]  /*0310*/  FSETP.GEU.AND P2, PT, R19, 1.175494350822287508e-38, PT ;  /* 0x008000001300780b */ /* 0x000fe40003f4e000 */
[C---:B-1----:R-:W-:Y:S02]  /*0320*/  FSETP.GT.AND P1, PT, R25.reuse, 8.50705917302346158658e+37, PT ;  /* 0x7e8000001900780b */ /* 0x042fe40003f24000 */
[----:B------:R-:W-:-:S07]  /*0330*/  FSETP.GEU.AND P3, PT, R25, 1.175494350822287508e-38, PT ;  /* 0x008000001900780b */ /* 0x000fce0003f6e000 */
[----:B------:R-:W-:-:S04]  /*0340*/  @P0 FMUL R19, R19, 0.25 ;  /* 0x3e80000013130820 */ /* 0x000fc80000400000 */
[----:B------:R-:W-:Y:S01]  /*0350*/  @!P2 FMUL R19, R19, 16777216 ;  /* 0x4b8000001313a820 */ /* 0x000fe20000400000 */
[----:B------:R-:W-:-:S05]  /*0360*/  @P1 FMUL R25, R25, 0.25 ;  /* 0x3e80000019191820 */ /* 0x000fca0000400000 */
[----:B------:R-:W0:Y:S01]  /*0370*/  MUFU.RCP R19, R19 ;  /* 0x0000001300137308 */ /* 0x000e220000001000 */
[----:B------:R-:W-:Y:S01]  /*0380*/  @!P3 FMUL R25, R25, 16777216 ;  /* 0x4b8000001919b820 */ /* 0x000fe20000400000 */
[----:B------:R-:W-:-:S06]  /*0390*/  FSEL R2, R3, 1, P0 ;  /* 0x3f80000003027808 */ /* 0x000fcc0000000000 */
[----:B------:R-:W1:Y:S01]  /*03a0*/  MUFU.RCP R14, R25 ;  /* 0x00000019000e7308 */ /* 0x000e620000001000 */
[----:B------:R-:W-:Y:S01]  /*03b0*/  FSEL R3, R3, 1, P1 ;  /* 0x3f80000003037808 */ /* 0x000fe20000800000 */
[----:B------:R-:W-:Y:S01]  /*03c0*/  @!P2 FMUL R2, R2, 16777216 ;  /* 0x4b8000000202a820 */ /* 0x000fe20000400000 */
[----:B--2---:R-:W-:-:S03]  /*03d0*/  FADD R4, R4, -R0 ;  /* 0x8000000004047221 */ /* 0x004fc60000000000 */
[----:B------:R-:W-:Y:S01]  /*03e0*/  @!P3 FMUL R3, R3, 16777216 ;  /* 0x4b8000000303b820 */ /* 0x000fe20000400000 */
[----:B0-----:R-:W-:Y:S01]  /*03f0*/  FMUL R15, R19, R2 ;  /* 0x00000002130f7220 */ /* 0x001fe20000400000 */
[--C-:B------:R-:W-:Y:S01]  /*0400*/  FADD R20, R5, -R0.reuse ;  /* 0x8000000005147221 */ /* 0x100fe20000000000 */
[--C-:B------:R-:W-:Y:S01]  /*0410*/  FADD R6, R6, -R0.reuse ;  /* 0x8000000006067221 */ /* 0x100fe20000000000 */
[----:B------:R-:W-:Y:S01]  /*0420*/  FADD R0, R7, -R0 ;  /* 0x8000000007007221 */ /* 0x000fe20000000000 */
[C---:B------:R-:W-:Y:S01]  /*0430*/  FMUL R5, R15.reuse, R4 ;  /* 0x000000040f057220 */ /* 0x040fe20000400000 */
[C---:B------:R-:W-:Y:S01]  /*0440*/  FMUL R4, R15.reuse, R20 ;  /* 0x000000140f047220 */ /* 0x040fe20000400000 */
[----:B-1----:R-:W-:Y:S02]  /*0450*/  FMUL R14, R14, R3 ;  /* 0x000000030e0e7220 */ /* 0x002fe40000400000 */
[----:B------:R-:W0:Y:S01]  /*0460*/  LDC.64 R2, c[0x0][0x238] ;  /* 0x00008e00ff027b82 */ /* 0x000e220000000a00 */
[C---:B------:R-:W-:Y:S01]  /*0470*/  FMUL R20, R15.reuse, R6 ;  /* 0x000000060f147220 */ /* 0x040fe20000400000 */
[----:B------:R-:W-:Y:S01]  /*0480*/  FMUL R6, R15, R0 ;  /* 0x000000000f067220 */ /* 0x000fe20000400000 */
[--C-:B----4-:R-:W-:Y:S01]  /*0490*/  FADD R7, R8, -R16.reuse ;  /* 0x8000001008077221 */ /* 0x110fe20000000000 */
[--C-:B------:R-:W-:Y:S01]  /*04a0*/  FADD R9, R9, -R16.reuse ;  /* 0x8000001009097221 */ /* 0x100fe20000000000 */
[--C-:B------:R-:W-:Y:S01]  /*04b0*/  FADD R15, R10, -R16.reuse ;  /* 0x800000100a0f7221 */ /* 0x100fe20000000000 */
[C-C-:B-----5:R-:W-:Y:S01]  /*04c0*/  FFMA R0, R24.reuse, R5, R23.reuse ;  /* 0x0000000518007223 */ /* 0x160fe20000000017 */
[----:B------:R-:W-:Y:S01]  /*04d0*/  FADD R11, R11, -R16 ;  /* 0x800000100b0b7221 */ /* 0x000fe20000000000 */
[C-C-:B------:R-:W-:Y:S01]  /*04e0*/  FFMA R4, R24.reuse, R4, R23.reuse ;  /* 0x0000000418047223 */ /* 0x140fe20000000017 */
[C-C-:B------:R-:W-:Y:S01]  /*04f0*/  FFMA R5, R24.reuse, R20, R23.reuse ;  /* 0x0000001418057223 */ /* 0x140fe20000000017 */
[----:B------:R-:W-:Y:S01]  /*0500*/  FFMA R23, R24, R6, R23 ;  /* 0x0000000618177223 */ /* 0x000fe20000000017 */
[C---:B------:R-:W-:Y:S01]  /*0510*/  FMUL R7, R14.reuse, R7 ;  /* 0x000000070e077220 */ /* 0x040fe20000400000 */
[C---:B------:R-:W-:Y:S01]  /*0520*/  FMUL R8, R14.reuse, R9 ;  /* 0x000000090e087220 */ /* 0x040fe20000400000 */
[C---:B------:R-:W-:Y:S01]  /*0530*/  FMUL R6, R14.reuse, R15 ;  /* 0x0000000f0e067220 */ /* 0x040fe20000400000 */
[----:B------:R-:W-:Y:S01]  /*0540*/  FMUL R14, R14, R11 ;  /* 0x0000000b0e0e7220 */ /* 0x000fe20000400000 */
[C-C-:B------:R-:W-:Y:S01]  /*0550*/  FFMA R9, R12.reuse, R7, R13.reuse ;  /* 0x000000070c097223 */ /* 0x140fe2000000000d */
[C-C-:B------:R-:W-:Y:S01]  /*0560*/  FFMA R8, R12.reuse, R8, R13.reuse ;  /* 0x000000080c087223 */ /* 0x140fe2000000000d */
[C-C-:B------:R-:W-:Y:S01]  /*0570*/  FFMA R10, R12.reuse, R6, R13.reuse ;  /* 0x000000060c0a7223 */ /* 0x140fe2000000000d */
[----:B------:R-:W-:Y:S01]  /*0580*/  FFMA R14, R12, R14, R13 ;  /* 0x0000000e0c0e7223 */ /* 0x000fe2000000000d */
[----:B------:R-:W-:-:S02]  /*0590*/  FSETP.GEU.AND P6, PT, R23, RZ, PT ;  /* 0x000000ff1700720b */ /* 0x000fc40003fce000 */
[----:B------:R-:W-:Y:S02]  /*05a0*/  FSETP.GEU.AND P0, PT, R5, RZ, PT ;  /* 0x000000ff0500720b */ /* 0x000fe40003f0e000 */
[----:B------:R-:W-:Y:S02]  /*05b0*/  FSETP.GEU.AND P1, PT, R4, RZ, PT ;  /* 0x000000ff0400720b */ /* 0x000fe40003f2e000 */
[----:B------:R-:W-:Y:S02]  /*05c0*/  FSETP.GEU.AND P3, PT, R14, RZ, PT ;  /* 0x000000ff0e00720b */ /* 0x000fe40003f6e000 */
[----:B------:R-:W-:Y:S02]  /*05d0*/  SEL R7, R23, RZ, P6 ;  /* 0x000000ff17077207 */ /* 0x000fe40003000000 */
[----:B------:R-:W-:Y:S02]  /*05e0*/  FSETP.GEU.AND P2, PT, R0, RZ, PT ;  /* 0x000000ff0000720b */ /* 0x000fe40003f4e000 */
[----:B------:R-:W-:-:S02]  /*05f0*/  FSETP.GEU.AND P4, PT, R10, RZ, PT ;  /* 0x000000ff0a00720b */ /* 0x000fc40003f8e000 */
[----:B------:R-:W-:Y:S02]  /*0600*/  FSETP.GEU.AND P5, PT, R9, RZ, PT ;  /* 0x000000ff0900720b */ /* 0x000fe40003fae000 */
[----:B------:R-:W-:Y:S02]  /*0610*/  FSETP.GEU.AND P6, PT, R8, RZ, PT ;  /* 0x000000ff0800720b */ /* 0x000fe40003fce000 */
[----:B------:R-:W-:Y:S01]  /*0620*/  SEL R6, R5, RZ, P0 ;  /* 0x000000ff05067207 */ /* 0x000fe20000000000 */
[----:B0-----:R-:W-:Y:S01]  /*0630*/  IMAD.WIDE R2, R18, 0x4, R2 ;  /* 0x0000000412027825 */ /* 0x001fe200078e0202 */
[----:B------:R-:W-:Y:S02]  /*0640*/  SEL R5, R4, RZ, P1 ;  /* 0x000000ff04057207 */ /* 0x000fe40000800000 */
[----:B------:R-:W-:Y:S02]  /*0650*/  SEL R15, R14, RZ, P3 ;  /* 0x000000ff0e0f7207 */ /* 0x000fe40001800000 */
[----:B------:R-:W-:-:S02]  /*0660*/  SEL R4, R0, RZ, P2 ;  /* 0x000000ff00047207 */ /* 0x000fc40001000000 */
[----:B------:R-:W-:Y:S02]  /*0670*/  SEL R14, R10, RZ, P4 ;  /* 0x000000ff0a0e7207 */ /* 0x000fe40002000000 */
[----:B------:R-:W-:Y:S02]  /*0680*/  SEL R12, R9, RZ, P5 ;  /* 0x000000ff090c7207 */ /* 0x000fe40002800000 */
[----:B------:R-:W-:Y:S01]  /*0690*/  SEL R13, R8, RZ, P6 ;  /* 0x000000ff080d7207 */ /* 0x000fe20003000000 */
[----:B------:R-:W-:Y:S04]  /*06a0*/  STG.E.128 desc[UR4][R2.64], R4 ;  /* 0x0000000402007986 */ /* 0x000fe8000c101d04 */
[----:B------:R-:W-:Y:S01]  /*06b0*/  STG.E.128 desc[UR4][R2.64+0x800], R12 ;  /* 0x0008000c02007986 */ /* 0x000fe2000c101d04 */
[----:B------:R-:W-:Y:S05]  /*06c0*/  EXIT ;  /* 0x000000000000794d */ /* 0x000fea0003800000 */
.L_x_0:
[----:B------:R-:W-:-:S00]  /*06d0*/  BRA `(.L_x_0) ;  /* 0xfffffffc00fc7947 */ /* 0x000fc0000383ffff */
[----:B------:R-:W-:-:S00]  /*06e0*/  NOP ;  /* 0x0000000000007918 */ /* 0x000fc00000000000 */
        /* <DEDUP_REMOVED lines=9> */
.L_x_1:


//--------------------- .nv.global.init           --------------------------
	.section	.nv.global.init,"aw",@progbits
.nv.global.init:
	.type		_$_str,@object
	.size		_$_str,(_$_str_$_2 - _$_str)
_$_str:
        /*0000*/ 	.byte	0x5f, 0x5f, 0x43, 0x55, 0x44, 0x41, 0x5f, 0x46, 0x54, 0x5a, 0x00
	.type		_$_str_$_2,@object
	.size		_$_str_$_2,(.L_1 - _$_str_$_2)
_$_str_$_2:
        /*000b*/ 	.byte	0x5f, 0x5f, 0x43, 0x55, 0x44, 0x41, 0x5f, 0x50, 0x52, 0x45, 0x43, 0x5f, 0x53, 0x51, 0x52, 0x54
        /*001b*/ 	.byte	0x00
.L_1:


//--------------------- .nv.constant0.triton_poi_fused__native_batch_norm_legit_no_training_relu_37 --------------------------
	.section	.nv.constant0.triton_poi_fused__native_batch_norm_legit_no_training_relu_37,"a",@progbits
	.sectionflags	@""
	.align	4
.nv.constant0.triton_poi_fused__native_batch_norm_legit_no_training_relu_37:
	.zero		580
